	.headerflags	@"EF_CUDA_TEXMODE_UNIFIED EF_CUDA_64BIT_ADDRESS EF_CUDA_ACCELERATORS EF_CUDA_SM90 EF_CUDA_VIRTUAL_SM(EF_CUDA_SM90)"
	.elftype	@"ET_EXEC"


//--------------------- .nv.info                  --------------------------
	.section	.nv.info,"",@"SHT_CUDA_INFO"
	.align	4


	//----- nvinfo : EIATTR_REGCOUNT
	.align		4
        /*0000*/ 	.byte	0x04, 0x2f
        /*0002*/ 	.short	(.L_3 - .L_2)
	.align		4
.L_2:
        /*0004*/ 	.word	index@(triton_poi_fused__native_batch_norm_legit_no_training_add_div_hardtanh_mul_0)
        /*0008*/ 	.word	0x00000016


	//----- nvinfo : EIATTR_MIN_STACK_SIZE
	.align		4
.L_3:
        /*000c*/ 	.byte	0x04, 0x12
        /*000e*/ 	.short	(.L_5 - .L_4)
	.align		4
.L_4:
        /*0010*/ 	.word	index@(triton_poi_fused__native_batch_norm_legit_no_training_add_div_hardtanh_mul_0)
        /*0014*/ 	.word	0x00000000


	//----- nvinfo : EIATTR_FRAME_SIZE
	.align		4
.L_5:
        /*0018*/ 	.byte	0x04, 0x11
        /*001a*/ 	.short	(.L_7 - .L_6)
	.align		4
.L_6:
        /*001c*/ 	.word	index@(triton_poi_fused__native_batch_norm_legit_no_training_add_div_hardtanh_mul_0)
        /*0020*/ 	.word	0x00000000


	//----- nvinfo : EIATTR_MIN_STACK_SIZE
	.align		4
.L_7:
        /*0024*/ 	.byte	0x04, 0x12
        /*0026*/ 	.short	(.L_9 - .L_8)
	.align		4
.L_8:
        /*0028*/ 	.word	index@(triton_poi_fused__native_batch_norm_legit_no_training_add_div_hardtanh_mul_0)
        /*002c*/ 	.word	0x00000000
.L_9:


//--------------------- .nv.info.triton_poi_fused__native_batch_norm_legit_no_training_add_div_hardtanh_mul_0 --------------------------
	.section	.nv.info.triton_poi_fused__native_batch_norm_legit_no_training_add_div_hardtanh_mul_0,"",@"SHT_CUDA_INFO"
	.sectionflags	@""
	.align	4


	//----- nvinfo : EIATTR_CUDA_API_VERSION
	.align		4
        /*0000*/ 	.byte	0x04, 0x37
        /*0002*/ 	.short	(.L_11 - .L_10)
.L_10:
        /*0004*/ 	.word	0x0000007c


	//----- nvinfo : EIATTR_KPARAM_INFO
	.align		4
.L_11:
        /*0008*/ 	.byte	0x04, 0x17
        /*000a*/ 	.short	(.L_13 - .L_12)
.L_12:
        /*000c*/ 	.word	0x00000000
        /*0010*/ 	.short	0x0006
        /*0012*/ 	.short	0x0030
        /*0014*/ 	.byte	0x00, 0xf0, 0x11, 0x00


	//----- nvinfo : EIATTR_KPARAM_INFO
	.align		4
.L_13:
        /*0018*/ 	.byte	0x04, 0x17
        /*001a*/ 	.short	(.L_15 - .L_14)
.L_14:
        /*001c*/ 	.word	0x00000000
        /*0020*/ 	.short	0x0005
        /*0022*/ 	.short	0x0028
        /*0024*/ 	.byte	0x00, 0xf4, 0x21, 0x00


	//----- nvinfo : EIATTR_KPARAM_INFO
	.align		4
.L_15:
        /*0028*/ 	.byte	0x04, 0x17
        /*002a*/ 	.short	(.L_17 - .L_16)
.L_16:
        /*002c*/ 	.word	0x00000000
        /*0030*/ 	.short	0x0004
        /*0032*/ 	.short	0x0020
        /*0034*/ 	.byte	0x00, 0xf4, 0x21, 0x00


	//----- nvinfo : EIATTR_KPARAM_INFO
	.align		4
.L_17:
        /*0038*/ 	.byte	0x04, 0x17
        /*003a*/ 	.short	(.L_19 - .L_18)
.L_18:
        /*003c*/ 	.word	0x00000000
        /*0040*/ 	.short	0x0003
        /*0042*/ 	.short	0x0018
        /*0044*/ 	.byte	0x00, 0xf4, 0x21, 0x00


	//----- nvinfo : EIATTR_KPARAM_INFO
	.align		4
.L_19:
        /*0048*/ 	.byte	0x04, 0x17
        /*004a*/ 	.short	(.L_21 - .L_20)
.L_20:
        /*004c*/ 	.word	0x00000000
        /*0050*/ 	.short	0x0002
        /*0052*/ 	.short	0x0010
        /*0054*/ 	.byte	0x00, 0xf4, 0x21, 0x00


	//----- nvinfo : EIATTR_KPARAM_INFO
	.align		4
.L_21:
        /*0058*/ 	.byte	0x04, 0x17
        /*005a*/ 	.short	(.L_23 - .L_22)
.L_22:
        /*005c*/ 	.word	0x00000000
        /*0060*/ 	.short	0x0001
        /*0062*/ 	.short	0x0008
        /*0064*/ 	.byte	0x00, 0xf4, 0x21, 0x00


	//----- nvinfo : EIATTR_KPARAM_INFO
	.align		4
.L_23:
        /*0068*/ 	.byte	0x04, 0x17
        /*006a*/ 	.short	(.L_25 - .L_24)
.L_24:
        /*006c*/ 	.word	0x00000000
        /*0070*/ 	.short	0x0000
        /*0072*/ 	.short	0x0000
        /*0074*/ 	.byte	0x00, 0xf4, 0x21, 0x00


	//----- nvinfo : EIATTR_SPARSE_MMA_MASK
	.align		4
.L_25:
        /*0078*/ 	.byte	0x03, 0x50
        /*007a*/ 	.short	0x0000


	//----- nvinfo : EIATTR_MAXREG_COUNT
	.align		4
        /*007c*/ 	.byte	0x03, 0x1b
        /*007e*/ 	.short	0x00ff


	//----- nvinfo : EIATTR_EXIT_INSTR_OFFSETS
	.align		4
        /*0080*/ 	.byte	0x04, 0x1c
        /*0082*/ 	.short	(.L_27 - .L_26)


	//   ....[0]....
.L_26:
        /*0084*/ 	.word	0x00000530


	//   ....[1]....
        /*0088*/ 	.word	0x00000570


	//----- nvinfo : EIATTR_REQNTID
	.align		4
.L_27:
        /*008c*/ 	.byte	0x04, 0x10
        /*008e*/ 	.short	(.L_29 - .L_28)
.L_28:
        /*0090*/ 	.word	0x00000080
        /*0094*/ 	.word	0x00000001
        /*0098*/ 	.word	0x00000001


	//----- nvinfo : EIATTR_CBANK_PARAM_SIZE
	.align		4
.L_29:
        /*009c*/ 	.byte	0x03, 0x19
        /*009e*/ 	.short	0x0034


	//----- nvinfo : EIATTR_PARAM_CBANK
	.align		4
        /*00a0*/ 	.byte	0x04, 0x0a
        /*00a2*/ 	.short	(.L_31 - .L_30)
	.align		4
.L_30:
        /*00a4*/ 	.word	index@(.nv.constant0.triton_poi_fused__native_batch_norm_legit_no_training_add_div_hardtanh_mul_0)
        /*00a8*/ 	.short	0x0210
        /*00aa*/ 	.short	0x0034


	//----- nvinfo : EIATTR_SW_WAR
	.align		4
.L_31:
        /*00ac*/ 	.byte	0x04, 0x36
        /*00ae*/ 	.short	(.L_33 - .L_32)
.L_32:
        /*00b0*/ 	.word	0x00000008
.L_33:


//--------------------- .nv.callgraph             --------------------------
	.section	.nv.callgraph,"",@"SHT_CUDA_CALLGRAPH"
	.align	4
	.sectionentsize	8
	.align		4
        /*0000*/ 	.word	0x00000000
	.align		4
        /*0004*/ 	.word	0xffffffff
	.align		4
        /*0008*/ 	.word	0x00000000
	.align		4
        /*000c*/ 	.word	0xfffffffe
	.align		4
        /*0010*/ 	.word	0x00000000
	.align		4
        /*0014*/ 	.word	0xfffffffd
	.align		4
        /*0018*/ 	.word	0x00000000
	.align		4
        /*001c*/ 	.word	0xfffffffc


//--------------------- .nv.constant4             --------------------------
	.section	.nv.constant4,"a",@progbits
	.align	8
	.align		8
.nv.constant4:
        /*0000*/ 	.dword	_$_str
	.align		8
        /*0008*/ 	.dword	_$_str_$_2


//--------------------- .text.triton_poi_fused__native_batch_norm_legit_no_training_add_div_hardtanh_mul_0 --------------------------
	.section	.text.triton_poi_fused__native_batch_norm_legit_no_training_add_div_hardtanh_mul_0,"ax",@progbits
	.align	128
        .global         triton_poi_fused__native_batch_norm_legit_no_training_add_div_hardtanh_mul_0
        .type           triton_poi_fused__native_batch_norm_legit_no_training_add_div_hardtanh_mul_0,@function
        .size           triton_poi_fused__native_batch_norm_legit_no_training_add_div_hardtanh_mul_0,(.L_x_1 - triton_poi_fused__native_batch_norm_legit_no_training_add_div_hardtanh_mul_0)
        .other          triton_poi_fused__native_batch_norm_legit_no_training_add_div_hardtanh_mul_0,@"STO_CUDA_ENTRY STV_DEFAULT"
triton_poi_fused__native_batch_norm_legit_no_training_add_div_hardtanh_mul_0:
.text.triton_poi_fused__native_batch_norm_legit_no_training_add_div_hardtanh_mul_0:
[----:B------:R-:W0:Y:S01]  /*0000*/  LDC R1, c[0x0][0x28] ;  /* 0x00000a00ff017b82 */ /* 0x000e220000000800 */
[----:B------:R-:W1:Y:S07]  /*0010*/  S2R R0, SR_TID.X ;  /* 0x0000000000007919 */ /* 0x000e6e0000002100 */
[----:B------:R-:W2:Y:S01]  /*0020*/  LDC.64 R6, c[0x0][0x228] ;  /* 0x00008a00ff067b82 */ /* 0x000ea20000000a00 */
[----:B------:R-:W-:Y:S01]  /*0030*/  ULDC.64 UR4, c[0x0][0x208] ;  /* 0x0000820000047ab9 */ /* 0x000fe20000000a00 */
[----:B------:R-:W3:Y:S06]  /*0040*/  S2R R5, SR_CTAID.X ;  /* 0x0000000000057919 */ /* 0x000eec0000002500 */
[----:B------:R-:W4:Y:S08]  /*0050*/  LDC.64 R16, c[0x0][0x220] ;  /* 0x00008800ff107b82 */ /* 0x000f300000000a00 */
[----:B------:R-:W5:Y:S08]  /*0060*/  LDC.64 R14, c[0x0][0x218] ;  /* 0x00008600ff0e7b82 */ /* 0x000f700000000a00 */
[----:B------:R-:W4:Y:S01]  /*0070*/  LDC.64 R10, c[0x0][0x230] ;  /* 0x00008c00ff0a7b82 */ /* 0x000f220000000a00 */
[----:B-1----:R-:W-:-:S07]  /*0080*/  SHF.L.U32 R0, R0, 0x1, RZ ;  /* 0x0000000100007819 */ /* 0x002fce00000006ff */
[----:B------:R-:W1:Y:S01]  /*0090*/  LDC.64 R18, c[0x0][0x238] ;  /* 0x00008e00ff127b82 */ /* 0x000e620000000a00 */
[----:B---3--:R-:W-:Y:S02]  /*00a0*/  SHF.R.S32.HI R3, RZ, 0x17, R5 ;  /* 0x00000017ff037819 */ /* 0x008fe40000011405 */
[----:B------:R-:W-:Y:S02]  /*00b0*/  LOP3.LUT R0, R0, 0xfe, RZ, 0xc0, !PT ;  /* 0x000000fe00007812 */ /* 0x000fe400078ec0ff */
[----:B------:R-:W-:Y:S02]  /*00c0*/  SGXT R3, R3, 0x1 ;  /* 0x000000010303781a */ /* 0x000fe40000000200 */
[----:B------:R-:W-:-:S04]  /*00d0*/  LEA R0, R5, R0, 0x8 ;  /* 0x0000000005007211 */ /* 0x000fc800078e40ff */
[----:B------:R-:W-:Y:S02]  /*00e0*/  LEA.HI R3, R3, R0, RZ, 0x2 ;  /* 0x0000000003037211 */ /* 0x000fe400078f10ff */
[----:B------:R-:W-:Y:S02]  /*00f0*/  ISETP.GE.AND P0, PT, R0, 0x180, PT ;  /* 0x000001800000780c */ /* 0x000fe40003f06270 */
[----:B------:R-:W-:-:S05]  /*0100*/  SHF.R.S32.HI R3, RZ, 0x2, R3 ;  /* 0x00000002ff037819 */ /* 0x000fca0000011403 */
[----:B------:R-:W-:-:S05]  /*0110*/  IMAD.HI R2, R3, 0x2aaaaaab, RZ ;  /* 0x2aaaaaab03027827 */ /* 0x000fca00078e02ff */
[----:B------:R-:W-:-:S04]  /*0120*/  SHF.R.U32.HI R5, RZ, 0x1f, R2 ;  /* 0x0000001fff057819 */ /* 0x000fc80000011602 */
[----:B------:R-:W-:Y:S02]  /*0130*/  LEA.HI R2, R2, R5, RZ, 0x1e ;  /* 0x0000000502027211 */ /* 0x000fe400078ff0ff */
[----:B------:R-:W-:-:S03]  /*0140*/  CS2R R4, SRZ ;  /* 0x0000000000047805 */ /* 0x000fc6000001ff00 */
[----:B------:R-:W-:-:S04]  /*0150*/  IMAD R13, R2, -0x18, R3 ;  /* 0xffffffe8020d7824 */ /* 0x000fc800078e0203 */
[----:B--2---:R-:W-:-:S05]  /*0160*/  IMAD.WIDE R6, R13, 0x4, R6 ;  /* 0x000000040d067825 */ /* 0x004fca00078e0206 */
[----:B------:R-:W2:Y:S04]  /*0170*/  @!P0 LDG.E.EL R4, desc[UR4][R6.64] ;  /* 0x0000000406048981 */ /* 0x000ea8000c2e1900 */
[----:B------:R3:W2:Y:S01]  /*0180*/  @!P0 LDG.E.EL R5, desc[UR4][R6.64] ;  /* 0x0000000406058981 */ /* 0x0006a2000c2e1900 */
[----:B------:R-:W-:Y:S02]  /*0190*/  CS2R R8, SRZ ;  /* 0x0000000000087805 */ /* 0x000fe4000001ff00 */
[----:B------:R-:W-:Y:S01]  /*01a0*/  CS2R R2, SRZ ;  /* 0x0000000000027805 */ /* 0x000fe2000001ff00 */
[----:B----4-:R-:W-:-:S04]  /*01b0*/  IMAD.WIDE R16, R13, 0x4, R16 ;  /* 0x000000040d107825 */ /* 0x010fc800078e0210 */
[----:B-----5:R-:W-:Y:S01]  /*01c0*/  IMAD.WIDE R14, R0, 0x4, R14 ;  /* 0x00000004000e7825 */ /* 0x020fe200078e020e */
[----:B------:R-:W4:Y:S03]  /*01d0*/  @!P0 LDG.E.EL R9, desc[UR4][R16.64] ;  /* 0x0000000410098981 */ /* 0x000f26000c2e1900 */
[C---:B0--3--:R-:W-:Y:S01]  /*01e0*/  IMAD.WIDE R6, R13.reuse, 0x4, R10 ;  /* 0x000000040d067825 */ /* 0x049fe200078e020a */
[----:B------:R-:W3:Y:S01]  /*01f0*/  @!P0 LDG.E.EL R8, desc[UR4][R16.64] ;  /* 0x0000000410088981 */ /* 0x000ee2000c2e1900 */
[----:B------:R-:W-:Y:S02]  /*0200*/  CS2R R10, SRZ ;  /* 0x00000000000a7805 */ /* 0x000fe4000001ff00 */
[----:B-1----:R-:W-:Y:S01]  /*0210*/  IMAD.WIDE R18, R13, 0x4, R18 ;  /* 0x000000040d127825 */ /* 0x002fe200078e0212 */
[----:B------:R-:W4:Y:S01]  /*0220*/  @!P0 LDG.E.64 R2, desc[UR4][R14.64] ;  /* 0x000000040e028981 */ /* 0x000f22000c1e1b00 */
[----:B------:R-:W-:-:S03]  /*0230*/  CS2R R12, SRZ ;  /* 0x00000000000c7805 */ /* 0x000fc6000001ff00 */
[----:B------:R-:W5:Y:S04]  /*0240*/  @!P0 LDG.E.EL R10, desc[UR4][R6.64] ;  /* 0x00000004060a8981 */ /* 0x000f68000c2e1900 */
[----:B------:R0:W3:Y:S04]  /*0250*/  @!P0 LDG.E.EL R13, desc[UR4][R6.64] ;  /* 0x00000004060d8981 */ /* 0x0000e8000c2e1900 */
[----:B------:R-:W3:Y:S04]  /*0260*/  @!P0 LDG.E.EL R12, desc[UR4][R18.64] ;  /* 0x00000004120c8981 */ /* 0x000ee8000c2e1900 */
[----:B------:R-:W5:Y:S01]  /*0270*/  @!P0 LDG.E.EL R11, desc[UR4][R18.64] ;  /* 0x00000004120b8981 */ /* 0x000f62000c2e1900 */
[----:B0-----:R-:W-:Y:S01]  /*0280*/  HFMA2.MMA R7, -RZ, RZ, 1.625, 0 ;  /* 0x3e800000ff077435 */ /* 0x001fe200000001ff */
[----:B--2---:R-:W-:Y:S01]  /*0290*/  FADD R4, R4, 9.9999997473787516356e-06 ;  /* 0x3727c5ac04047421 */ /* 0x004fe20000000000 */
[----:B------:R-:W-:-:S03]  /*02a0*/  FADD R5, R5, 9.9999997473787516356e-06 ;  /* 0x3727c5ac05057421 */ /* 0x000fc60000000000 */
[----:B------:R-:W0:Y:S08]  /*02b0*/  MUFU.SQRT R16, R4 ;  /* 0x0000000400107308 */ /* 0x000e300000002000 */
[----:B------:R-:W1:Y:S01]  /*02c0*/  MUFU.SQRT R14, R5 ;  /* 0x00000005000e7308 */ /* 0x000e620000002000 */
[C---:B0-----:R-:W-:Y:S02]  /*02d0*/  FSETP.GT.AND P1, PT, R16.reuse, 8.50705917302346158658e+37, PT ;  /* 0x7e8000001000780b */ /* 0x041fe40003f24000 */
[----:B------:R-:W-:-:S02]  /*02e0*/  FSETP.GEU.AND P3, PT, R16, 1.175494350822287508e-38, PT ;  /* 0x008000001000780b */ /* 0x000fc40003f6e000 */
[C---:B-1----:R-:W-:Y:S02]  /*02f0*/  FSETP.GT.AND P2, PT, R14.reuse, 8.50705917302346158658e+37, PT ;  /* 0x7e8000000e00780b */ /* 0x042fe40003f44000 */
[----:B------:R-:W-:-:S07]  /*0300*/  FSETP.GEU.AND P4, PT, R14, 1.175494350822287508e-38, PT ;  /* 0x008000000e00780b */ /* 0x000fce0003f8e000 */
[----:B------:R-:W-:-:S04]  /*0310*/  @P1 FMUL R16, R16, 0.25 ;  /* 0x3e80000010101820 */ /* 0x000fc80000400000 */
[----:B------:R-:W-:Y:S01]  /*0320*/  @!P3 FMUL R16, R16, 16777216 ;  /* 0x4b8000001010b820 */ /* 0x000fe20000400000 */
[----:B------:R-:W-:-:S04]  /*0330*/  @P2 FMUL R14, R14, 0.25 ;  /* 0x3e8000000e0e2820 */ /* 0x000fc80000400000 */
[----:B------:R-:W-:Y:S01]  /*0340*/  @!P4 FMUL R14, R14, 16777216 ;  /* 0x4b8000000e0ec820 */ /* 0x000fe20000400000 */
[----:B------:R-:W0:Y:S01]  /*0350*/  MUFU.RCP R16, R16 ;  /* 0x0000001000107308 */ /* 0x000e220000001000 */
[----:B------:R-:W-:-:S07]  /*0360*/  FSEL R5, R7, 1, P1 ;  /* 0x3f80000007057808 */ /* 0x000fce0000800000 */
[----:B------:R-:W1:Y:S01]  /*0370*/  MUFU.RCP R14, R14 ;  /* 0x0000000e000e7308 */ /* 0x000e620000001000 */
[----:B------:R-:W-:Y:S01]  /*0380*/  FSEL R7, R7, 1, P2 ;  /* 0x3f80000007077808 */ /* 0x000fe20001000000 */
[----:B------:R-:W-:-:S04]  /*0390*/  @!P3 FMUL R5, R5, 16777216 ;  /* 0x4b8000000505b820 */ /* 0x000fc80000400000 */
[----:B------:R-:W-:Y:S01]  /*03a0*/  @!P4 FMUL R7, R7, 16777216 ;  /* 0x4b8000000707c820 */ /* 0x000fe20000400000 */
[----:B0-----:R-:W-:Y:S01]  /*03b0*/  FMUL R5, R16, R5 ;  /* 0x0000000510057220 */ /* 0x001fe20000400000 */
[----:B----4-:R-:W-:Y:S01]  /*03c0*/  FADD R2, -R9, R2 ;  /* 0x0000000209027221 */ /* 0x010fe20000000100 */
[----:B---3--:R-:W-:Y:S01]  /*03d0*/  FADD R3, -R8, R3 ;  /* 0x0000000308037221 */ /* 0x008fe20000000100 */
[----:B-1----:R-:W-:Y:S02]  /*03e0*/  FMUL R4, R14, R7 ;  /* 0x000000070e047220 */ /* 0x002fe40000400000 */
[----:B------:R-:W-:Y:S02]  /*03f0*/  FMUL R5, R2, R5 ;  /* 0x0000000502057220 */ /* 0x000fe40000400000 */
[----:B------:R-:W-:Y:S02]  /*0400*/  FMUL R4, R3, R4 ;  /* 0x0000000403047220 */ /* 0x000fe40000400000 */
[----:B------:R-:W-:Y:S01]  /*0410*/  FFMA R5, R5, R13, R12 ;  /* 0x0000000d05057223 */ /* 0x000fe2000000000c */
[----:B------:R-:W0:Y:S01]  /*0420*/  LDC.64 R2, c[0x0][0x210] ;  /* 0x00008400ff027b82 */ /* 0x000e220000000a00 */
[----:B-----5:R-:W-:-:S02]  /*0430*/  FFMA R4, R4, R10, R11 ;  /* 0x0000000a04047223 */ /* 0x020fc4000000000b */
[----:B------:R-:W-:Y:S02]  /*0440*/  FADD R6, R5, 3 ;  /* 0x4040000005067421 */ /* 0x000fe40000000000 */
[----:B------:R-:W-:-:S03]  /*0450*/  FADD R7, R4, 3 ;  /* 0x4040000004077421 */ /* 0x000fc60000000000 */
[C---:B------:R-:W-:Y:S02]  /*0460*/  FSETP.GTU.AND P1, PT, R6.reuse, RZ, PT ;  /* 0x000000ff0600720b */ /* 0x040fe40003f2c000 */
[C---:B------:R-:W-:Y:S02]  /*0470*/  FSETP.GTU.AND P2, PT, R7.reuse, RZ, PT ;  /* 0x000000ff0700720b */ /* 0x040fe40003f4c000 */
[----:B------:R-:W-:Y:S02]  /*0480*/  FSEL R6, R6, RZ, P1 ;  /* 0x000000ff06067208 */ /* 0x000fe40000800000 */
[----:B------:R-:W-:Y:S02]  /*0490*/  FSEL R7, R7, RZ, P2 ;  /* 0x000000ff07077208 */ /* 0x000fe40001000000 */
[----:B------:R-:W-:Y:S02]  /*04a0*/  FSETP.GEU.AND P3, PT, R6, 6, PT ;  /* 0x40c000000600780b */ /* 0x000fe40003f6e000 */
[----:B------:R-:W-:-:S02]  /*04b0*/  FSETP.GEU.AND P4, PT, R7, 6, PT ;  /* 0x40c000000700780b */ /* 0x000fc40003f8e000 */
[----:B------:R-:W-:Y:S02]  /*04c0*/  FSETP.NAN.AND P1, PT, R6, R6, PT ;  /* 0x000000060600720b */ /* 0x000fe40003f28000 */
[----:B------:R-:W-:Y:S01]  /*04d0*/  FSETP.NAN.AND P2, PT, R7, R7, PT ;  /* 0x000000070700720b */ /* 0x000fe20003f48000 */
[----:B0-----:R-:W-:-:S06]  /*04e0*/  IMAD.WIDE R2, R0, 0x4, R2 ;  /* 0x0000000400027825 */ /* 0x001fcc00078e0202 */
[----:B------:R-:W-:Y:S02]  /*04f0*/  @P3 FSEL R6, R6, 6, P1 ;  /* 0x40c0000006063808 */ /* 0x000fe40000800000 */
[----:B------:R-:W-:-:S03]  /*0500*/  @P4 FSEL R7, R7, 6, P2 ;  /* 0x40c0000007074808 */ /* 0x000fc60001000000 */
[----:B------:R-:W-:Y:S02]  /*0510*/  FMUL R5, R5, R6 ;  /* 0x0000000605057220 */ /* 0x000fe40000400000 */
[----:B------:R-:W-:Y:S01]  /*0520*/  FMUL R4, R4, R7 ;  /* 0x0000000704047220 */ /* 0x000fe20000400000 */
[----:B------:R-:W-:Y:S06]  /*0530*/  @P0 EXIT ;  /* 0x000000000000094d */ /* 0x000fec0003800000 */
[----:B------:R-:W-:Y:S01]  /*0540*/  FMUL R6, R5, 0.16666667163372039795 ;  /* 0x3e2aaaab05067820 */ /* 0x000fe20000400000 */
[----:B------:R-:W-:-:S05]  /*0550*/  FMUL R7, R4, 0.16666667163372039795 ;  /* 0x3e2aaaab04077820 */ /* 0x000fca0000400000 */
[----:B------:R-:W-:Y:S01]  /*0560*/  STG.E.64 desc[UR4][R2.64], R6 ;  /* 0x0000000602007986 */ /* 0x000fe2000c101b04 */
[----:B------:R-:W-:Y:S05]  /*0570*/  EXIT ;  /* 0x000000000000794d */ /* 0x000fea0003800000 */
.L_x_0:
[----:B------:R-:W-:-:S00]  /*0580*/  BRA `(.L_x_0) ;  /* 0xfffffffc00fc7947 */ /* 0x000fc0000383ffff */
[----:B------:R-:W-:-:S00]  /*0590*/  NOP ;  /* 0x0000000000007918 */ /* 0x000fc00000000000 */
        /* <DEDUP_REMOVED lines=14> */
.L_x_1:


//--------------------- .nv.global.init           --------------------------
	.section	.nv.global.init,"aw",@progbits
.nv.global.init:
	.type		_$_str,@object
	.size		_$_str,(_$_str_$_2 - _$_str)
_$_str:
        /*0000*/ 	.byte	0x5f, 0x5f, 0x43, 0x55, 0x44, 0x41, 0x5f, 0x46, 0x54, 0x5a, 0x00
	.type		_$_str_$_2,@object
	.size		_$_str_$_2,(.L_1 - _$_str_$_2)
_$_str_$_2:
        /*000b*/ 	.byte	0x5f, 0x5f, 0x43, 0x55, 0x44, 0x41, 0x5f, 0x50, 0x52, 0x45, 0x43, 0x5f, 0x53, 0x51, 0x52, 0x54
        /*001b*/ 	.byte	0x00
.L_1:


//--------------------- .nv.constant0.triton_poi_fused__native_batch_norm_legit_no_training_add_div_hardtanh_mul_0 --------------------------
	.section	.nv.constant0.triton_poi_fused__native_batch_norm_legit_no_training_add_div_hardtanh_mul_0,"a",@progbits
	.sectionflags	@""
	.align	4
.nv.constant0.triton_poi_fused__native_batch_norm_legit_no_training_add_div_hardtanh_mul_0:
	.zero		580
